	.headerflags	@"EF_CUDA_TEXMODE_UNIFIED EF_CUDA_64BIT_ADDRESS EF_CUDA_ACCELERATORS EF_CUDA_SM90 EF_CUDA_VIRTUAL_SM(EF_CUDA_SM90)"
	.elftype	@"ET_EXEC"


//--------------------- .nv.info                  --------------------------
	.section	.nv.info,"",@"SHT_CUDA_INFO"
	.align	4


	//----- nvinfo : EIATTR_REGCOUNT
	.align		4
        /*0000*/ 	.byte	0x04, 0x2f
        /*0002*/ 	.short	(.L_3 - .L_2)
	.align		4
.L_2:
        /*0004*/ 	.word	index@(triton_poi_fused__native_batch_norm_legit_no_training_convolution_36)
        /*0008*/ 	.word	0x00000013


	//----- nvinfo : EIATTR_MIN_STACK_SIZE
	.align		4
.L_3:
        /*000c*/ 	.byte	0x04, 0x12
        /*000e*/ 	.short	(.L_5 - .L_4)
	.align		4
.L_4:
        /*0010*/ 	.word	index@(triton_poi_fused__native_batch_norm_legit_no_training_convolution_36)
        /*0014*/ 	.word	0x00000000


	//----- nvinfo : EIATTR_FRAME_SIZE
	.align		4
.L_5:
        /*0018*/ 	.byte	0x04, 0x11
        /*001a*/ 	.short	(.L_7 - .L_6)
	.align		4
.L_6:
        /*001c*/ 	.word	index@(triton_poi_fused__native_batch_norm_legit_no_training_convolution_36)
        /*0020*/ 	.word	0x00000000


	//----- nvinfo : EIATTR_MIN_STACK_SIZE
	.align		4
.L_7:
        /*0024*/ 	.byte	0x04, 0x12
        /*0026*/ 	.short	(.L_9 - .L_8)
	.align		4
.L_8:
        /*0028*/ 	.word	index@(triton_poi_fused__native_batch_norm_legit_no_training_convolution_36)
        /*002c*/ 	.word	0x00000000
.L_9:


//--------------------- .nv.info.triton_poi_fused__native_batch_norm_legit_no_training_convolution_36 --------------------------
	.section	.nv.info.triton_poi_fused__native_batch_norm_legit_no_training_convolution_36,"",@"SHT_CUDA_INFO"
	.sectionflags	@""
	.align	4


	//----- nvinfo : EIATTR_CUDA_API_VERSION
	.align		4
        /*0000*/ 	.byte	0x04, 0x37
        /*0002*/ 	.short	(.L_11 - .L_10)
.L_10:
        /*0004*/ 	.word	0x0000007c


	//----- nvinfo : EIATTR_KPARAM_INFO
	.align		4
.L_11:
        /*0008*/ 	.byte	0x04, 0x17
        /*000a*/ 	.short	(.L_13 - .L_12)
.L_12:
        /*000c*/ 	.word	0x00000000
        /*0010*/ 	.short	0x0007
        /*0012*/ 	.short	0x0038
        /*0014*/ 	.byte	0x00, 0xf0, 0x11, 0x00


	//----- nvinfo : EIATTR_KPARAM_INFO
	.align		4
.L_13:
        /*0018*/ 	.byte	0x04, 0x17
        /*001a*/ 	.short	(.L_15 - .L_14)
.L_14:
        /*001c*/ 	.word	0x00000000
        /*0020*/ 	.short	0x0006
        /*0022*/ 	.short	0x0030
        /*0024*/ 	.byte	0x00, 0xf4, 0x21, 0x00


	//----- nvinfo : EIATTR_KPARAM_INFO
	.align		4
.L_15:
        /*0028*/ 	.byte	0x04, 0x17
        /*002a*/ 	.short	(.L_17 - .L_16)
.L_16:
        /*002c*/ 	.word	0x00000000
        /*0030*/ 	.short	0x0005
        /*0032*/ 	.short	0x0028
        /*0034*/ 	.byte	0x00, 0xf4, 0x21, 0x00


	//----- nvinfo : EIATTR_KPARAM_INFO
	.align		4
.L_17:
        /*0038*/ 	.byte	0x04, 0x17
        /*003a*/ 	.short	(.L_19 - .L_18)
.L_18:
        /*003c*/ 	.word	0x00000000
        /*0040*/ 	.short	0x0004
        /*0042*/ 	.short	0x0020
        /*0044*/ 	.byte	0x00, 0xf4, 0x21, 0x00


	//----- nvinfo : EIATTR_KPARAM_INFO
	.align		4
.L_19:
        /*0048*/ 	.byte	0x04, 0x17
        /*004a*/ 	.short	(.L_21 - .L_20)
.L_20:
        /*004c*/ 	.word	0x00000000
        /*0050*/ 	.short	0x0003
        /*0052*/ 	.short	0x0018
        /*0054*/ 	.byte	0x00, 0xf4, 0x21, 0x00


	//----- nvinfo : EIATTR_KPARAM_INFO
	.align		4
.L_21:
        /*0058*/ 	.byte	0x04, 0x17
        /*005a*/ 	.short	(.L_23 - .L_22)
.L_22:
        /*005c*/ 	.word	0x00000000
        /*0060*/ 	.short	0x0002
        /*0062*/ 	.short	0x0010
        /*0064*/ 	.byte	0x00, 0xf4, 0x21, 0x00


	//----- nvinfo : EIATTR_KPARAM_INFO
	.align		4
.L_23:
        /*0068*/ 	.byte	0x04, 0x17
        /*006a*/ 	.short	(.L_25 - .L_24)
.L_24:
        /*006c*/ 	.word	0x00000000
        /*0070*/ 	.short	0x0001
        /*0072*/ 	.short	0x0008
        /*0074*/ 	.byte	0x00, 0xf4, 0x21, 0x00


	//----- nvinfo : EIATTR_KPARAM_INFO
	.align		4
.L_25:
        /*0078*/ 	.byte	0x04, 0x17
        /*007a*/ 	.short	(.L_27 - .L_26)
.L_26:
        /*007c*/ 	.word	0x00000000
        /*0080*/ 	.short	0x0000
        /*0082*/ 	.short	0x0000
        /*0084*/ 	.byte	0x00, 0xf4, 0x21, 0x00


	//----- nvinfo : EIATTR_SPARSE_MMA_MASK
	.align		4
.L_27:
        /*0088*/ 	.byte	0x03, 0x50
        /*008a*/ 	.short	0x0000


	//----- nvinfo : EIATTR_MAXREG_COUNT
	.align		4
        /*008c*/ 	.byte	0x03, 0x1b
        /*008e*/ 	.short	0x00ff


	//----- nvinfo : EIATTR_EXIT_INSTR_OFFSETS
	.align		4
        /*0090*/ 	.byte	0x04, 0x1c
        /*0092*/ 	.short	(.L_29 - .L_28)


	//   ....[0]....
.L_28:
        /*0094*/ 	.word	0x00000300


	//----- nvinfo : EIATTR_REQNTID
	.align		4
.L_29:
        /*0098*/ 	.byte	0x04, 0x10
        /*009a*/ 	.short	(.L_31 - .L_30)
.L_30:
        /*009c*/ 	.word	0x00000080
        /*00a0*/ 	.word	0x00000001
        /*00a4*/ 	.word	0x00000001


	//----- nvinfo : EIATTR_CBANK_PARAM_SIZE
	.align		4
.L_31:
        /*00a8*/ 	.byte	0x03, 0x19
        /*00aa*/ 	.short	0x003c


	//----- nvinfo : EIATTR_PARAM_CBANK
	.align		4
        /*00ac*/ 	.byte	0x04, 0x0a
        /*00ae*/ 	.short	(.L_33 - .L_32)
	.align		4
.L_32:
        /*00b0*/ 	.word	index@(.nv.constant0.triton_poi_fused__native_batch_norm_legit_no_training_convolution_36)
        /*00b4*/ 	.short	0x0210
        /*00b6*/ 	.short	0x003c


	//----- nvinfo : EIATTR_SW_WAR
	.align		4
.L_33:
        /*00b8*/ 	.byte	0x04, 0x36
        /*00ba*/ 	.short	(.L_35 - .L_34)
.L_34:
        /*00bc*/ 	.word	0x00000008
.L_35:


//--------------------- .nv.callgraph             --------------------------
	.section	.nv.callgraph,"",@"SHT_CUDA_CALLGRAPH"
	.align	4
	.sectionentsize	8
	.align		4
        /*0000*/ 	.word	0x00000000
	.align		4
        /*0004*/ 	.word	0xffffffff
	.align		4
        /*0008*/ 	.word	0x00000000
	.align		4
        /*000c*/ 	.word	0xfffffffe
	.align		4
        /*0010*/ 	.word	0x00000000
	.align		4
        /*0014*/ 	.word	0xfffffffd
	.align		4
        /*0018*/ 	.word	0x00000000
	.align		4
        /*001c*/ 	.word	0xfffffffc


//--------------------- .nv.constant4             --------------------------
	.section	.nv.constant4,"a",@progbits
	.align	8
	.align		8
.nv.constant4:
        /*0000*/ 	.dword	_$_str
	.align		8
        /*0008*/ 	.dword	_$_str_$_2


//--------------------- .text.triton_poi_fused__native_batch_norm_legit_no_training_convolution_36 --------------------------
	.section	.text.triton_poi_fused__native_batch_norm_legit_no_training_convolution_36,"ax",@progbits
	.align	128
        .global         triton_poi_fused__native_batch_norm_legit_no_training_convolution_36
        .type           triton_poi_fused__native_batch_norm_legit_no_training_convolution_36,@function
        .size           triton_poi_fused__native_batch_norm_legit_no_training_convolution_36,(.L_x_1 - triton_poi_fused__native_batch_norm_legit_no_training_convolution_36)
        .other          triton_poi_fused__native_batch_norm_legit_no_training_convolution_36,@"STO_CUDA_ENTRY STV_DEFAULT"
triton_poi_fused__native_batch_norm_legit_no_training_convolution_36:
.text.triton_poi_fused__native_batch_norm_legit_no_training_convolution_36:
[----:B------:R-:W-:Y:S01]  /*0000*/  LDC R1, c[0x0][0x28] ;  /* 0x00000a00ff017b82 */ /* 0x000fe20000000800 */
[----:B------:R-:W1:Y:S07]  /*0010*/  S2R R0, SR_TID.X ;  /* 0x0000000000007919 */ /* 0x000e6e0000002100 */
[----:B------:R-:W2:Y:S01]  /*0020*/  LDC.64 R10, c[0x0][0x228] ;  /* 0x00008a00ff0a7b82 */ /* 0x000ea20000000a00 */
[----:B------:R-:W-:Y:S01]  /*0030*/  ULDC.64 UR4, c[0x0][0x208] ;  /* 0x0000820000047ab9 */ /* 0x000fe20000000a00 */
[----:B------:R-:W3:Y:S06]  /*0040*/  S2R R3, SR_CTAID.X ;  /* 0x0000000000037919 */ /* 0x000eec0000002500 */
[----:B------:R-:W4:Y:S08]  /*0050*/  LDC.64 R6, c[0x0][0x218] ;  /* 0x00008600ff067b82 */ /* 0x000f300000000a00 */
[----:B------:R-:W5:Y:S08]  /*0060*/  LDC.64 R8, c[0x0][0x220] ;  /* 0x00008800ff087b82 */ /* 0x000f700000000a00 */
[----:B------:R-:W5:Y:S01]  /*0070*/  LDC.64 R12, c[0x0][0x230] ;  /* 0x00008c00ff0c7b82 */ /* 0x000f620000000a00 */
[----:B-1----:R-:W-:-:S07]  /*0080*/  LOP3.LUT R0, R0, 0x7f, RZ, 0xc0, !PT ;  /* 0x0000007f00007812 */ /* 0x002fce00078ec0ff */
[----:B------:R-:W1:Y:S01]  /*0090*/  LDC.64 R4, c[0x0][0x238] ;  /* 0x00008e00ff047b82 */ /* 0x000e620000000a00 */
[----:B---3--:R-:W-:Y:S02]  /*00a0*/  SHF.R.S32.HI R2, RZ, 0x18, R3 ;  /* 0x00000018ff027819 */ /* 0x008fe40000011403 */
[----:B------:R-:W-:Y:S02]  /*00b0*/  LEA R0, R3, R0, 0x7 ;  /* 0x0000000003007211 */ /* 0x000fe400078e38ff */
[----:B------:R-:W-:-:S04]  /*00c0*/  SGXT R3, R2, 0x1 ;  /* 0x000000010203781a */ /* 0x000fc80000000200 */
[----:B------:R-:W-:-:S04]  /*00d0*/  LEA.HI R3, R3, R0, RZ, 0x5 ;  /* 0x0000000003037211 */ /* 0x000fc800078f28ff */
[----:B------:R-:W-:-:S04]  /*00e0*/  LOP3.LUT R3, R3, 0xffffffe0, RZ, 0xc0, !PT ;  /* 0xffffffe003037812 */ /* 0x000fc800078ec0ff */
[----:B------:R-:W-:Y:S02]  /*00f0*/  IADD3 R15, R0, -R3, RZ ;  /* 0x80000003000f7210 */ /* 0x000fe40007ffe0ff */
[----:B------:R-:W3:Y:S03]  /*0100*/  LDC.64 R2, c[0x0][0x210] ;  /* 0x00008400ff027b82 */ /* 0x000ee60000000a00 */
[----:B--2---:R-:W-:-:S05]  /*0110*/  IMAD.WIDE R10, R15, 0x4, R10 ;  /* 0x000000040f0a7825 */ /* 0x004fca00078e020a */
[----:B------:R2:W2:Y:S01]  /*0120*/  LDG.E.EL R16, desc[UR4][R10.64] ;  /* 0x000000040a107981 */ /* 0x0004a2000c2e1900 */
[----:B----4-:R-:W-:-:S04]  /*0130*/  IMAD.WIDE R6, R15, 0x4, R6 ;  /* 0x000000040f067825 */ /* 0x010fc800078e0206 */
[C---:B-----5:R-:W-:Y:S02]  /*0140*/  IMAD.WIDE R8, R15.reuse, 0x4, R8 ;  /* 0x000000040f087825 */ /* 0x060fe400078e0208 */
[----:B------:R4:W5:Y:S02]  /*0150*/  LDG.E.EL R7, desc[UR4][R6.64] ;  /* 0x0000000406077981 */ /* 0x000964000c2e1900 */
[----:B---3--:R-:W-:Y:S02]  /*0160*/  IMAD.WIDE R2, R0, 0x4, R2 ;  /* 0x0000000400027825 */ /* 0x008fe400078e0202 */
[----:B------:R-:W3:Y:S04]  /*0170*/  LDG.E.EL R8, desc[UR4][R8.64] ;  /* 0x0000000408087981 */ /* 0x000ee8000c2e1900 */
[----:B------:R-:W5:Y:S01]  /*0180*/  LDG.E R14, desc[UR4][R2.64] ;  /* 0x00000004020e7981 */ /* 0x000f62000c1e1900 */
[----:B0-2---:R-:W-:-:S04]  /*0190*/  IMAD.WIDE R10, R15, 0x4, R12 ;  /* 0x000000040f0a7825 */ /* 0x005fc800078e020c */
[----:B-1----:R-:W-:Y:S02]  /*01a0*/  IMAD.WIDE R12, R15, 0x4, R4 ;  /* 0x000000040f0c7825 */ /* 0x002fe400078e0204 */
[----:B------:R-:W2:Y:S01]  /*01b0*/  LDG.E.EL R10, desc[UR4][R10.64] ;  /* 0x000000040a0a7981 */ /* 0x000ea2000c2e1900 */
[----:B----4-:R-:W-:Y:S01]  /*01c0*/  HFMA2.MMA R6, -RZ, RZ, 1.625, 0 ;  /* 0x3e800000ff067435 */ /* 0x010fe200000001ff */
[----:B------:R-:W0:Y:S02]  /*01d0*/  LDC.64 R4, c[0x0][0x240] ;  /* 0x00009000ff047b82 */ /* 0x000e240000000a00 */
[----:B------:R-:W2:Y:S01]  /*01e0*/  LDG.E.EL R13, desc[UR4][R12.64] ;  /* 0x000000040c0d7981 */ /* 0x000ea2000c2e1900 */
[----:B0-----:R-:W-:-:S04]  /*01f0*/  IMAD.WIDE R4, R0, 0x4, R4 ;  /* 0x0000000400047825 */ /* 0x001fc800078e0204 */
[----:B------:R-:W-:-:S04]  /*0200*/  FADD R16, R16, 9.9999997473787516356e-06 ;  /* 0x3727c5ac10107421 */ /* 0x000fc80000000000 */
[----:B------:R-:W0:Y:S02]  /*0210*/  MUFU.SQRT R15, R16 ;  /* 0x00000010000f7308 */ /* 0x000e240000002000 */
[C---:B0-----:R-:W-:Y:S02]  /*0220*/  FSETP.GT.AND P0, PT, R15.reuse, 8.50705917302346158658e+37, PT ;  /* 0x7e8000000f00780b */ /* 0x041fe40003f04000 */
[----:B------:R-:W-:-:S11]  /*0230*/  FSETP.GEU.AND P1, PT, R15, 1.175494350822287508e-38, PT ;  /* 0x008000000f00780b */ /* 0x000fd60003f2e000 */
[----:B------:R-:W-:-:S04]  /*0240*/  @P0 FMUL R15, R15, 0.25 ;  /* 0x3e8000000f0f0820 */ /* 0x000fc80000400000 */
[----:B------:R-:W-:-:S06]  /*0250*/  @!P1 FMUL R15, R15, 16777216 ;  /* 0x4b8000000f0f9820 */ /* 0x000fcc0000400000 */
[----:B------:R-:W0:Y:S01]  /*0260*/  MUFU.RCP R15, R15 ;  /* 0x0000000f000f7308 */ /* 0x000e220000001000 */
[----:B------:R-:W-:Y:S01]  /*0270*/  FSEL R6, R6, 1, P0 ;  /* 0x3f80000006067808 */ /* 0x000fe20000000000 */
[----:B-----5:R-:W-:-:S04]  /*0280*/  FADD R7, R14, R7 ;  /* 0x000000070e077221 */ /* 0x020fc80000000000 */
[----:B------:R-:W-:Y:S01]  /*0290*/  @!P1 FMUL R6, R6, 16777216 ;  /* 0x4b80000006069820 */ /* 0x000fe20000400000 */
[----:B---3--:R-:W-:-:S03]  /*02a0*/  FADD R8, -R8, R7 ;  /* 0x0000000708087221 */ /* 0x008fc60000000100 */
[----:B0-----:R-:W-:-:S04]  /*02b0*/  FMUL R9, R15, R6 ;  /* 0x000000060f097220 */ /* 0x001fc80000400000 */
[----:B------:R-:W-:-:S04]  /*02c0*/  FMUL R8, R8, R9 ;  /* 0x0000000908087220 */ /* 0x000fc80000400000 */
[----:B--2---:R-:W-:Y:S01]  /*02d0*/  FFMA R13, R10, R8, R13 ;  /* 0x000000080a0d7223 */ /* 0x004fe2000000000d */
[----:B------:R-:W-:Y:S04]  /*02e0*/  STG.E desc[UR4][R2.64], R7 ;  /* 0x0000000702007986 */ /* 0x000fe8000c101904 */
[----:B------:R-:W-:Y:S01]  /*02f0*/  STG.E desc[UR4][R4.64], R13 ;  /* 0x0000000d04007986 */ /* 0x000fe2000c101904 */
[----:B------:R-:W-:Y:S05]  /*0300*/  EXIT ;  /* 0x000000000000794d */ /* 0x000fea0003800000 */
.L_x_0:
[----:B------:R-:W-:-:S00]  /*0310*/  BRA `(.L_x_0) ;  /* 0xfffffffc00fc7947 */ /* 0x000fc0000383ffff */
[----:B------:R-:W-:-:S00]  /*0320*/  NOP ;  /* 0x0000000000007918 */ /* 0x000fc00000000000 */
        /* <DEDUP_REMOVED lines=13> */
.L_x_1:


//--------------------- .nv.global.init           --------------------------
	.section	.nv.global.init,"aw",@progbits
.nv.global.init:
	.type		_$_str,@object
	.size		_$_str,(_$_str_$_2 - _$_str)
_$_str:
        /*0000*/ 	.byte	0x5f, 0x5f, 0x43, 0x55, 0x44, 0x41, 0x5f, 0x46, 0x54, 0x5a, 0x00
	.type		_$_str_$_2,@object
	.size		_$_str_$_2,(.L_1 - _$_str_$_2)
_$_str_$_2:
        /*000b*/ 	.byte	0x5f, 0x5f, 0x43, 0x55, 0x44, 0x41, 0x5f, 0x50, 0x52, 0x45, 0x43, 0x5f, 0x53, 0x51, 0x52, 0x54
        /*001b*/ 	.byte	0x00
.L_1:


//--------------------- .nv.constant0.triton_poi_fused__native_batch_norm_legit_no_training_convolution_36 --------------------------
	.section	.nv.constant0.triton_poi_fused__native_batch_norm_legit_no_training_convolution_36,"a",@progbits
	.sectionflags	@""
	.align	4
.nv.constant0.triton_poi_fused__native_batch_norm_legit_no_training_convolution_36:
	.zero		588
